//
// Generated by NVIDIA NVVM Compiler
//
// Compiler Build ID: CL-36424714
// Cuda compilation tools, release 13.0, V13.0.88
// Based on NVVM 20.0.0
//

.version 9.0
.target sm_100
.address_size 64

	// .globl	_Z21scalar_multiplicationPiS_S_i

.visible .entry _Z21scalar_multiplicationPiS_S_i(
	.param .u64 .ptr .align 1 _Z21scalar_multiplicationPiS_S_i_param_0,
	.param .u64 .ptr .align 1 _Z21scalar_multiplicationPiS_S_i_param_1,
	.param .u64 .ptr .align 1 _Z21scalar_multiplicationPiS_S_i_param_2,
	.param .u32 _Z21scalar_multiplicationPiS_S_i_param_3
)
{
	.reg .pred 	%p<3>;
	.reg .b32 	%r<10>;
	.reg .b64 	%rd<10>;

	ld.param.u64 	%rd4, [_Z21scalar_multiplicationPiS_S_i_param_0];
	ld.param.u64 	%rd5, [_Z21scalar_multiplicationPiS_S_i_param_1];
	ld.param.u64 	%rd6, [_Z21scalar_multiplicationPiS_S_i_param_2];
	ld.param.u32 	%r5, [_Z21scalar_multiplicationPiS_S_i_param_3];
	mov.u32 	%r9, %tid.x;
	setp.ge.s32 	%p1, %r9, %r5;
	@%p1 bra 	$L__BB0_3;
	mov.u32 	%r2, %ntid.x;
	cvta.to.global.u64 	%rd1, %rd6;
	cvta.to.global.u64 	%rd2, %rd4;
	cvta.to.global.u64 	%rd3, %rd5;
$L__BB0_2:
	ld.global.u32 	%r6, [%rd1];
	mul.wide.s32 	%rd7, %r9, 4;
	add.s64 	%rd8, %rd2, %rd7;
	ld.global.u32 	%r7, [%rd8];
	mul.lo.s32 	%r8, %r7, %r6;
	add.s64 	%rd9, %rd3, %rd7;
	st.global.u32 	[%rd9], %r8;
	add.s32 	%r9, %r9, %r2;
	setp.lt.s32 	%p2, %r9, %r5;
	@%p2 bra 	$L__BB0_2;
$L__BB0_3:
	ret;

}


// ===== COMPILED SASS (sm_100) =====

	.target	sm_100

	.elftype	@"ET_EXEC"


//--------------------- .note.nv.tkinfo           --------------------------
	.section	.note.nv.tkinfo,"",@"SHT_NOTE"
	.sectionflags	@"SHF_NOTE_NV_TKINFO"
	.tkinfo
        /*0018*/ 	.word	0x00000002
        /*0030*/ 	.string	""
        /*0030*/ 	.string	"ptxas"
        /*0030*/ 	.string	"Cuda compilation tools, release 13.0, V13.0.88"
        /*0030*/ 	.string	"Build cuda_13.0.r13.0/compiler.36424714_0"
        /*0030*/ 	.string	"-arch sm_100 -m 64 "



//--------------------- .note.nv.cuinfo           --------------------------
	.section	.note.nv.cuinfo,"",@"SHT_NOTE"
	.sectionflags	@"SHF_NOTE_NV_CUINFO"
        /*0018*/ 	.short	0x0002
        /*001a*/ 	.short	0x0064
        /*001c*/ 	.short	0x0082
	.zero		2


//--------------------- .nv.info                  --------------------------
	.section	.nv.info,"",@"SHT_CUDA_INFO"
	.align	4


	//----- nvinfo : EIATTR_REGCOUNT
	.align		4
        /*0000*/ 	.byte	0x04, 0x2f
        /*0002*/ 	.short	(.L_1 - .L_0)
	.align		4
.L_0:
        /*0004*/ 	.word	index@(_Z21scalar_multiplicationPiS_S_i)
        /*0008*/ 	.word	0x00000012


	//----- nvinfo : EIATTR_FRAME_SIZE
	.align		4
.L_1:
        /*000c*/ 	.byte	0x04, 0x11
        /*000e*/ 	.short	(.L_3 - .L_2)
	.align		4
.L_2:
        /*0010*/ 	.word	index@(_Z21scalar_multiplicationPiS_S_i)
        /*0014*/ 	.word	0x00000000


	//----- nvinfo : EIATTR_MIN_STACK_SIZE
	.align		4
.L_3:
        /*0018*/ 	.byte	0x04, 0x12
        /*001a*/ 	.short	(.L_5 - .L_4)
	.align		4
.L_4:
        /*001c*/ 	.word	index@(_Z21scalar_multiplicationPiS_S_i)
        /*0020*/ 	.word	0x00000000
.L_5:


//--------------------- .nv.compat                --------------------------
	.section	.nv.compat,"",@"SHT_CUDA_COMPAT_INFO"
	.align	4
        /*0000*/ 	.byte	0x02, 0x09, 0x00, 0x00, 0x02, 0x02, 0x01, 0x00, 0x02, 0x05, 0x05, 0x00, 0x03, 0x07, 0x01, 0x01
        /*0010*/ 	.byte	0x02, 0x03, 0x00, 0x00, 0x02, 0x06, 0x01, 0x00, 0x04, 0x0b, 0x08, 0x00, 0x09, 0x00, 0x00, 0x00
        /*0020*/ 	.byte	0x00, 0x00, 0x00, 0x00


//--------------------- .nv.info._Z21scalar_multiplicationPiS_S_i --------------------------
	.section	.nv.info._Z21scalar_multiplicationPiS_S_i,"",@"SHT_CUDA_INFO"
	.sectionflags	@""
	.align	4


	//----- nvinfo : EIATTR_CUDA_API_VERSION
	.align		4
        /*0000*/ 	.byte	0x04, 0x37
        /*0002*/ 	.short	(.L_7 - .L_6)
.L_6:
        /*0004*/ 	.word	0x00000082


	//----- nvinfo : EIATTR_KPARAM_INFO
	.align		4
.L_7:
        /*0008*/ 	.byte	0x04, 0x17
        /*000a*/ 	.short	(.L_9 - .L_8)
.L_8:
        /*000c*/ 	.word	0x00000000
        /*0010*/ 	.short	0x0003
        /*0012*/ 	.short	0x0018
        /*0014*/ 	.byte	0x00, 0xf0, 0x11, 0x00


	//----- nvinfo : EIATTR_KPARAM_INFO
	.align		4
.L_9:
        /*0018*/ 	.byte	0x04, 0x17
        /*001a*/ 	.short	(.L_11 - .L_10)
.L_10:
        /*001c*/ 	.word	0x00000000
        /*0020*/ 	.short	0x0002
        /*0022*/ 	.short	0x0010
        /*0024*/ 	.byte	0x00, 0xf5, 0x21, 0x00


	//----- nvinfo : EIATTR_KPARAM_INFO
	.align		4
.L_11:
        /*0028*/ 	.byte	0x04, 0x17
        /*002a*/ 	.short	(.L_13 - .L_12)
.L_12:
        /*002c*/ 	.word	0x00000000
        /*0030*/ 	.short	0x0001
        /*0032*/ 	.short	0x0008
        /*0034*/ 	.byte	0x00, 0xf5, 0x21, 0x00


	//----- nvinfo : EIATTR_KPARAM_INFO
	.align		4
.L_13:
        /*0038*/ 	.byte	0x04, 0x17
        /*003a*/ 	.short	(.L_15 - .L_14)
.L_14:
        /*003c*/ 	.word	0x00000000
        /*0040*/ 	.short	0x0000
        /*0042*/ 	.short	0x0000
        /*0044*/ 	.byte	0x00, 0xf5, 0x21, 0x00


	//----- nvinfo : EIATTR_SPARSE_MMA_MASK
	.align		4
.L_15:
        /*0048*/ 	.byte	0x03, 0x50
        /*004a*/ 	.short	0x0000


	//----- nvinfo : EIATTR_MAXREG_COUNT
	.align		4
        /*004c*/ 	.byte	0x03, 0x1b
        /*004e*/ 	.short	0x00ff


	//----- nvinfo : EIATTR_MERCURY_ISA_VERSION
	.align		4
        /*0050*/ 	.byte	0x03, 0x5f
        /*0052*/ 	.short	0x0101


	//----- nvinfo : EIATTR_VRC_CTA_INIT_COUNT
	.align		4
        /*0054*/ 	.byte	0x02, 0x4a
	.zero		1
	.zero		1


	//----- nvinfo : EIATTR_EXIT_INSTR_OFFSETS
	.align		4
        /*0058*/ 	.byte	0x04, 0x1c
        /*005a*/ 	.short	(.L_17 - .L_16)


	//   ....[0]....
.L_16:
        /*005c*/ 	.word	0x00000040


	//   ....[1]....
        /*0060*/ 	.word	0x00000130


	//----- nvinfo : EIATTR_CRS_STACK_SIZE
	.align		4
.L_17:
        /*0064*/ 	.byte	0x04, 0x1e
        /*0066*/ 	.short	(.L_19 - .L_18)
.L_18:
        /*0068*/ 	.word	0x00000000


	//----- nvinfo : EIATTR_CBANK_PARAM_SIZE
	.align		4
.L_19:
        /*006c*/ 	.byte	0x03, 0x19
        /*006e*/ 	.short	0x001c


	//----- nvinfo : EIATTR_PARAM_CBANK
	.align		4
        /*0070*/ 	.byte	0x04, 0x0a
        /*0072*/ 	.short	(.L_21 - .L_20)
	.align		4
.L_20:
        /*0074*/ 	.word	index@(.nv.constant0._Z21scalar_multiplicationPiS_S_i)
        /*0078*/ 	.short	0x0380
        /*007a*/ 	.short	0x001c


	//----- nvinfo : EIATTR_SW_WAR
	.align		4
.L_21:
        /*007c*/ 	.byte	0x04, 0x36
        /*007e*/ 	.short	(.L_23 - .L_22)
.L_22:
        /*0080*/ 	.word	0x00000008
.L_23:


//--------------------- .nv.callgraph             --------------------------
	.section	.nv.callgraph,"",@"SHT_CUDA_CALLGRAPH"
	.align	4
	.sectionentsize	8
	.align		4
        /*0000*/ 	.word	0x00000000
	.align		4
        /*0004*/ 	.word	0xffffffff
	.align		4
        /*0008*/ 	.word	0x00000000
	.align		4
        /*000c*/ 	.word	0xfffffffe
	.align		4
        /*0010*/ 	.word	0x00000000
	.align		4
        /*0014*/ 	.word	0xfffffffd
	.align		4
        /*0018*/ 	.word	0x00000000
	.align		4
        /*001c*/ 	.word	0xfffffffc


//--------------------- .text._Z21scalar_multiplicationPiS_S_i --------------------------
	.section	.text._Z21scalar_multiplicationPiS_S_i,"ax",@progbits
	.align	128
        .global         _Z21scalar_multiplicationPiS_S_i
        .type           _Z21scalar_multiplicationPiS_S_i,@function
        .size           _Z21scalar_multiplicationPiS_S_i,(.L_x_2 - _Z21scalar_multiplicationPiS_S_i)
        .other          _Z21scalar_multiplicationPiS_S_i,@"STO_CUDA_ENTRY STV_DEFAULT"
_Z21scalar_multiplicationPiS_S_i:
.text._Z21scalar_multiplicationPiS_S_i:
[----:B------:R-:W-:Y:S01]  /*0000*/  LDC R1, c[0x0][0x37c] ;  /* 0x0000df00ff017b82 */ /* 0x000fe20000000800 */
[----:B------:R-:W0:Y:S01]  /*0010*/  S2R R13, SR_TID.X ;  /* 0x00000000000d7919 */ /* 0x000e220000002100 */
[----:B------:R-:W0:Y:S02]  /*0020*/  LDCU UR5, c[0x0][0x398] ;  /* 0x00007300ff0577ac */ /* 0x000e240008000800 */
[----:B0-----:R-:W-:-:S13]  /*0030*/  ISETP.GE.AND P0, PT, R13, UR5, PT ;  /* 0x000000050d007c0c */ /* 0x001fda000bf06270 */
[----:B------:R-:W-:Y:S05]  /*0040*/  @P0 EXIT ;  /* 0x000000000000094d */ /* 0x000fea0003800000 */
[----:B------:R-:W0:Y:S01]  /*0050*/  LDC.64 R2, c[0x0][0x390] ;  /* 0x0000e400ff027b82 */ /* 0x000e220000000a00 */
[----:B------:R-:W1:Y:S01]  /*0060*/  LDCU UR4, c[0x0][0x360] ;  /* 0x00006c00ff0477ac */ /* 0x000e620008000800 */
[----:B------:R-:W2:Y:S06]  /*0070*/  LDCU.64 UR6, c[0x0][0x358] ;  /* 0x00006b00ff0677ac */ /* 0x000eac0008000a00 */
[----:B------:R-:W3:Y:S08]  /*0080*/  LDC.64 R8, c[0x0][0x380] ;  /* 0x0000e000ff087b82 */ /* 0x000ef00000000a00 */
[----:B------:R-:W4:Y:S02]  /*0090*/  LDC.64 R10, c[0x0][0x388] ;  /* 0x0000e200ff0a7b82 */ /* 0x000f240000000a00 */
.L_x_0:
[C---:B---3--:R-:W-:Y:S01]  /*00a0*/  IMAD.WIDE R4, R13.reuse, 0x4, R8 ;  /* 0x000000040d047825 */ /* 0x048fe200078e0208 */
[----:B0-2---:R-:W2:Y:S05]  /*00b0*/  LDG.E R0, desc[UR6][R2.64] ;  /* 0x0000000602007981 */ /* 0x005eaa000c1e1900 */
[----:B------:R-:W2:Y:S01]  /*00c0*/  LDG.E R5, desc[UR6][R4.64] ;  /* 0x0000000604057981 */ /* 0x000ea2000c1e1900 */
[C---:B----4-:R-:W-:Y:S01]  /*00d0*/  IMAD.WIDE R6, R13.reuse, 0x4, R10 ;  /* 0x000000040d067825 */ /* 0x050fe200078e020a */
[----:B-1----:R-:W-:-:S04]  /*00e0*/  IADD3 R13, PT, PT, R13, UR4, RZ ;  /* 0x000000040d0d7c10 */ /* 0x002fc8000fffe0ff */
[----:B------:R-:W-:Y:S01]  /*00f0*/  ISETP.GE.AND P0, PT, R13, UR5, PT ;  /* 0x000000050d007c0c */ /* 0x000fe2000bf06270 */
[----:B--2---:R-:W-:-:S05]  /*0100*/  IMAD R15, R0, R5, RZ ;  /* 0x00000005000f7224 */ /* 0x004fca00078e02ff */
[----:B------:R0:W-:Y:S07]  /*0110*/  STG.E desc[UR6][R6.64], R15 ;  /* 0x0000000f06007986 */ /* 0x0001ee000c101906 */
[----:B------:R-:W-:Y:S05]  /*0120*/  @!P0 BRA `(.L_x_0) ;  /* 0xfffffffc00dc8947 */ /* 0x000fea000383ffff */
[----:B------:R-:W-:Y:S05]  /*0130*/  EXIT ;  /* 0x000000000000794d */ /* 0x000fea0003800000 */
.L_x_1:
[----:B------:R-:W-:-:S00]  /*0140*/  BRA `(.L_x_1) ;  /* 0xfffffffc00fc7947 */ /* 0x000fc0000383ffff */
[----:B------:R-:W-:-:S00]  /*0150*/  NOP ;  /* 0x0000000000007918 */ /* 0x000fc00000000000 */
        /* <DEDUP_REMOVED lines=10> */
.L_x_2:


//--------------------- .nv.shared.reserved.0     --------------------------
	.section	.nv.shared.reserved.0,"aw",@nobits
	.weak		__nv_reservedSMEM_offset_0_alias
	.size		__nv_reservedSMEM_offset_0_alias, 0, 64
	.other		__nv_reservedSMEM_offset_0_alias,@"STO_CUDA_RESERVED_SHARED STV_DEFAULT"
__nv_reservedSMEM_offset_0_alias:
	.zero		0
	.zero		64


//--------------------- .nv.constant0._Z21scalar_multiplicationPiS_S_i --------------------------
	.section	.nv.constant0._Z21scalar_multiplicationPiS_S_i,"a",@progbits
	.sectionflags	@""
	.align	4
.nv.constant0._Z21scalar_multiplicationPiS_S_i:
	.zero		924


//--------------------- SYMBOLS --------------------------

	.type		.nv.reservedSmem.offset0,@object
	.size		.nv.reservedSmem.offset0,0x4
